//
// Generated by NVIDIA NVVM Compiler
//
// Compiler Build ID: CL-36424714
// Cuda compilation tools, release 13.0, V13.0.88
// Based on NVVM 20.0.0
//

.version 9.0
.target sm_100
.address_size 64

	// .globl	_Z10calculateCPdS_

.visible .entry _Z10calculateCPdS_(
	.param .u64 .ptr .align 1 _Z10calculateCPdS__param_0,
	.param .u64 .ptr .align 1 _Z10calculateCPdS__param_1
)
{
	.reg .pred 	%p<4>;
	.reg .b32 	%r<13>;
	.reg .b64 	%rd<21>;
	.reg .b64 	%fd<11>;

	ld.param.u64 	%rd1, [_Z10calculateCPdS__param_0];
	ld.param.u64 	%rd2, [_Z10calculateCPdS__param_1];
	mov.u32 	%r4, %ctaid.y;
	mov.u32 	%r5, %ntid.y;
	mov.u32 	%r6, %tid.y;
	mad.lo.s32 	%r1, %r4, %r5, %r6;
	mov.u32 	%r7, %ctaid.x;
	mov.u32 	%r8, %ntid.x;
	mov.u32 	%r9, %tid.x;
	mad.lo.s32 	%r2, %r7, %r8, %r9;
	add.s32 	%r3, %r2, 1;
	setp.gt.u32 	%p1, %r1, 1997;
	setp.gt.s32 	%p2, %r3, 1998;
	or.pred  	%p3, %p1, %p2;
	@%p3 bra 	$L__BB0_2;
	cvta.to.global.u64 	%rd3, %rd1;
	cvta.to.global.u64 	%rd4, %rd2;
	mul.lo.s32 	%r10, %r1, 2000;
	cvt.s64.s32 	%rd5, %r3;
	cvt.u64.u32 	%rd6, %r10;
	add.s64 	%rd7, %rd6, %rd5;
	shl.b64 	%rd8, %rd7, 3;
	add.s64 	%rd9, %rd3, %rd8;
	ld.global.f64 	%fd1, [%rd9+16000];
	add.s32 	%r11, %r2, 2;
	cvt.s64.s32 	%rd10, %r11;
	add.s64 	%rd11, %rd10, %rd6;
	shl.b64 	%rd12, %rd11, 3;
	add.s64 	%rd13, %rd3, %rd12;
	ld.global.f64 	%fd2, [%rd13+16000];
	cvt.s64.s32 	%rd14, %r2;
	add.s64 	%rd15, %rd6, %rd14;
	shl.b64 	%rd16, %rd15, 3;
	add.s64 	%rd17, %rd3, %rd16;
	ld.global.f64 	%fd3, [%rd17+16000];
	add.f64 	%fd4, %fd2, %fd3;
	ld.global.f64 	%fd5, [%rd9+32000];
	add.f64 	%fd6, %fd4, %fd5;
	add.s32 	%r12, %r3, %r10;
	mul.wide.s32 	%rd18, %r12, 8;
	add.s64 	%rd19, %rd3, %rd18;
	ld.global.f64 	%fd7, [%rd19];
	add.f64 	%fd8, %fd6, %fd7;
	fma.rn.f64 	%fd9, %fd1, 0dC010000000000000, %fd8;
	fma.rn.f64 	%fd10, %fd9, 0d3F50624DD2F1A9FC, %fd1;
	add.s64 	%rd20, %rd4, %rd8;
	st.global.f64 	[%rd20+16000], %fd10;
$L__BB0_2:
	ret;

}
	// .globl	_Z7updateCPdS_S_
.visible .entry _Z7updateCPdS_S_(
	.param .u64 .ptr .align 1 _Z7updateCPdS_S__param_0,
	.param .u64 .ptr .align 1 _Z7updateCPdS_S__param_1,
	.param .u64 .ptr .align 1 _Z7updateCPdS_S__param_2
)
{
	.reg .pred 	%p<4>;
	.reg .b32 	%r<11>;
	.reg .b64 	%rd<13>;
	.reg .b64 	%fd<8>;

	ld.param.u64 	%rd1, [_Z7updateCPdS_S__param_0];
	ld.param.u64 	%rd2, [_Z7updateCPdS_S__param_1];
	ld.param.u64 	%rd3, [_Z7updateCPdS_S__param_2];
	mov.u32 	%r3, %ctaid.y;
	mov.u32 	%r4, %ntid.y;
	mov.u32 	%r5, %tid.y;
	mad.lo.s32 	%r1, %r3, %r4, %r5;
	mov.u32 	%r6, %ctaid.x;
	mov.u32 	%r7, %ntid.x;
	mov.u32 	%r8, %tid.x;
	mad.lo.s32 	%r9, %r6, %r7, %r8;
	add.s32 	%r2, %r9, 1;
	setp.gt.u32 	%p1, %r1, 1997;
	setp.gt.s32 	%p2, %r2, 1998;
	or.pred  	%p3, %p1, %p2;
	@%p3 bra 	$L__BB1_2;
	cvta.to.global.u64 	%rd4, %rd2;
	cvta.to.global.u64 	%rd5, %rd1;
	cvta.to.global.u64 	%rd6, %rd3;
	mul.lo.s32 	%r10, %r1, 2000;
	cvt.u64.u32 	%rd7, %r10;
	cvt.s64.s32 	%rd8, %r2;
	add.s64 	%rd9, %rd8, %rd7;
	shl.b64 	%rd10, %rd9, 3;
	add.s64 	%rd11, %rd4, %rd10;
	ld.global.f64 	%fd1, [%rd11+16000];
	add.s64 	%rd12, %rd5, %rd10;
	ld.global.f64 	%fd2, [%rd12+16000];
	sub.f64 	%fd3, %fd1, %fd2;
	abs.f64 	%fd4, %fd3;
	ld.global.f64 	%fd5, [%rd6];
	add.f64 	%fd6, %fd5, %fd4;
	st.global.f64 	[%rd6], %fd6;
	ld.global.f64 	%fd7, [%rd11+16000];
	st.global.f64 	[%rd12+16000], %fd7;
$L__BB1_2:
	ret;

}


// ===== COMPILED SASS (sm_100) =====

	.target	sm_100

	.elftype	@"ET_EXEC"


//--------------------- .note.nv.tkinfo           --------------------------
	.section	.note.nv.tkinfo,"",@"SHT_NOTE"
	.sectionflags	@"SHF_NOTE_NV_TKINFO"
	.tkinfo
        /*0018*/ 	.word	0x00000002
        /*0030*/ 	.string	""
        /*0030*/ 	.string	"ptxas"
        /*0030*/ 	.string	"Cuda compilation tools, release 13.0, V13.0.88"
        /*0030*/ 	.string	"Build cuda_13.0.r13.0/compiler.36424714_0"
        /*0030*/ 	.string	"-arch sm_100 -m 64 "



//--------------------- .note.nv.cuinfo           --------------------------
	.section	.note.nv.cuinfo,"",@"SHT_NOTE"
	.sectionflags	@"SHF_NOTE_NV_CUINFO"
        /*0018*/ 	.short	0x0002
        /*001a*/ 	.short	0x0064
        /*001c*/ 	.short	0x0082
	.zero		2


//--------------------- .nv.info                  --------------------------
	.section	.nv.info,"",@"SHT_CUDA_INFO"
	.align	4


	//----- nvinfo : EIATTR_REGCOUNT
	.align		4
        /*0000*/ 	.byte	0x04, 0x2f
        /*0002*/ 	.short	(.L_1 - .L_0)
	.align		4
.L_0:
        /*0004*/ 	.word	index@(_Z10calculateCPdS_)
        /*0008*/ 	.word	0x00000014


	//----- nvinfo : EIATTR_FRAME_SIZE
	.align		4
.L_1:
        /*000c*/ 	.byte	0x04, 0x11
        /*000e*/ 	.short	(.L_3 - .L_2)
	.align		4
.L_2:
        /*0010*/ 	.word	index@(_Z10calculateCPdS_)
        /*0014*/ 	.word	0x00000000


	//----- nvinfo : EIATTR_REGCOUNT
	.align		4
.L_3:
        /*0018*/ 	.byte	0x04, 0x2f
        /*001a*/ 	.short	(.L_5 - .L_4)
	.align		4
.L_4:
        /*001c*/ 	.word	index@(_Z7updateCPdS_S_)
        /*0020*/ 	.word	0x00000010


	//----- nvinfo : EIATTR_FRAME_SIZE
	.align		4
.L_5:
        /*0024*/ 	.byte	0x04, 0x11
        /*0026*/ 	.short	(.L_7 - .L_6)
	.align		4
.L_6:
        /*0028*/ 	.word	index@(_Z7updateCPdS_S_)
        /*002c*/ 	.word	0x00000000


	//----- nvinfo : EIATTR_MIN_STACK_SIZE
	.align		4
.L_7:
        /*0030*/ 	.byte	0x04, 0x12
        /*0032*/ 	.short	(.L_9 - .L_8)
	.align		4
.L_8:
        /*0034*/ 	.word	index@(_Z7updateCPdS_S_)
        /*0038*/ 	.word	0x00000000


	//----- nvinfo : EIATTR_MIN_STACK_SIZE
	.align		4
.L_9:
        /*003c*/ 	.byte	0x04, 0x12
        /*003e*/ 	.short	(.L_11 - .L_10)
	.align		4
.L_10:
        /*0040*/ 	.word	index@(_Z10calculateCPdS_)
        /*0044*/ 	.word	0x00000000
.L_11:


//--------------------- .nv.compat                --------------------------
	.section	.nv.compat,"",@"SHT_CUDA_COMPAT_INFO"
	.align	4
        /*0000*/ 	.byte	0x02, 0x09, 0x00, 0x00, 0x02, 0x02, 0x01, 0x00, 0x02, 0x05, 0x05, 0x00, 0x03, 0x07, 0x01, 0x01
        /*0010*/ 	.byte	0x02, 0x03, 0x00, 0x00, 0x02, 0x06, 0x01, 0x00, 0x04, 0x0b, 0x08, 0x00, 0x01, 0x00, 0x00, 0x00
        /*0020*/ 	.byte	0x00, 0x00, 0x00, 0x00


//--------------------- .nv.info._Z7updateCPdS_S_ --------------------------
	.section	.nv.info._Z7updateCPdS_S_,"",@"SHT_CUDA_INFO"
	.sectionflags	@""
	.align	4


	//----- nvinfo : EIATTR_CUDA_API_VERSION
	.align		4
        /*0000*/ 	.byte	0x04, 0x37
        /*0002*/ 	.short	(.L_13 - .L_12)
.L_12:
        /*0004*/ 	.word	0x00000082


	//----- nvinfo : EIATTR_KPARAM_INFO
	.align		4
.L_13:
        /*0008*/ 	.byte	0x04, 0x17
        /*000a*/ 	.short	(.L_15 - .L_14)
.L_14:
        /*000c*/ 	.word	0x00000000
        /*0010*/ 	.short	0x0002
        /*0012*/ 	.short	0x0010
        /*0014*/ 	.byte	0x00, 0xf5, 0x21, 0x00


	//----- nvinfo : EIATTR_KPARAM_INFO
	.align		4
.L_15:
        /*0018*/ 	.byte	0x04, 0x17
        /*001a*/ 	.short	(.L_17 - .L_16)
.L_16:
        /*001c*/ 	.word	0x00000000
        /*0020*/ 	.short	0x0001
        /*0022*/ 	.short	0x0008
        /*0024*/ 	.byte	0x00, 0xf5, 0x21, 0x00


	//----- nvinfo : EIATTR_KPARAM_INFO
	.align		4
.L_17:
        /*0028*/ 	.byte	0x04, 0x17
        /*002a*/ 	.short	(.L_19 - .L_18)
.L_18:
        /*002c*/ 	.word	0x00000000
        /*0030*/ 	.short	0x0000
        /*0032*/ 	.short	0x0000
        /*0034*/ 	.byte	0x00, 0xf5, 0x21, 0x00


	//----- nvinfo : EIATTR_SPARSE_MMA_MASK
	.align		4
.L_19:
        /*0038*/ 	.byte	0x03, 0x50
        /*003a*/ 	.short	0x0000


	//----- nvinfo : EIATTR_MAXREG_COUNT
	.align		4
        /*003c*/ 	.byte	0x03, 0x1b
        /*003e*/ 	.short	0x00ff


	//----- nvinfo : EIATTR_MERCURY_ISA_VERSION
	.align		4
        /*0040*/ 	.byte	0x03, 0x5f
        /*0042*/ 	.short	0x0101


	//----- nvinfo : EIATTR_VRC_CTA_INIT_COUNT
	.align		4
        /*0044*/ 	.byte	0x02, 0x4a
	.zero		1
	.zero		1


	//----- nvinfo : EIATTR_EXIT_INSTR_OFFSETS
	.align		4
        /*0048*/ 	.byte	0x04, 0x1c
        /*004a*/ 	.short	(.L_21 - .L_20)


	//   ....[0]....
.L_20:
        /*004c*/ 	.word	0x000000c0


	//   ....[1]....
        /*0050*/ 	.word	0x00000210


	//----- nvinfo : EIATTR_CBANK_PARAM_SIZE
	.align		4
.L_21:
        /*0054*/ 	.byte	0x03, 0x19
        /*0056*/ 	.short	0x0018


	//----- nvinfo : EIATTR_PARAM_CBANK
	.align		4
        /*0058*/ 	.byte	0x04, 0x0a
        /*005a*/ 	.short	(.L_23 - .L_22)
	.align		4
.L_22:
        /*005c*/ 	.word	index@(.nv.constant0._Z7updateCPdS_S_)
        /*0060*/ 	.short	0x0380
        /*0062*/ 	.short	0x0018


	//----- nvinfo : EIATTR_SW_WAR
	.align		4
.L_23:
        /*0064*/ 	.byte	0x04, 0x36
        /*0066*/ 	.short	(.L_25 - .L_24)
.L_24:
        /*0068*/ 	.word	0x00000008
.L_25:


//--------------------- .nv.info._Z10calculateCPdS_ --------------------------
	.section	.nv.info._Z10calculateCPdS_,"",@"SHT_CUDA_INFO"
	.sectionflags	@""
	.align	4


	//----- nvinfo : EIATTR_CUDA_API_VERSION
	.align		4
        /*0000*/ 	.byte	0x04, 0x37
        /*0002*/ 	.short	(.L_27 - .L_26)
.L_26:
        /*0004*/ 	.word	0x00000082


	//----- nvinfo : EIATTR_KPARAM_INFO
	.align		4
.L_27:
        /*0008*/ 	.byte	0x04, 0x17
        /*000a*/ 	.short	(.L_29 - .L_28)
.L_28:
        /*000c*/ 	.word	0x00000000
        /*0010*/ 	.short	0x0001
        /*0012*/ 	.short	0x0008
        /*0014*/ 	.byte	0x00, 0xf5, 0x21, 0x00


	//----- nvinfo : EIATTR_KPARAM_INFO
	.align		4
.L_29:
        /*0018*/ 	.byte	0x04, 0x17
        /*001a*/ 	.short	(.L_31 - .L_30)
.L_30:
        /*001c*/ 	.word	0x00000000
        /*0020*/ 	.short	0x0000
        /*0022*/ 	.short	0x0000
        /*0024*/ 	.byte	0x00, 0xf5, 0x21, 0x00


	//----- nvinfo : EIATTR_SPARSE_MMA_MASK
	.align		4
.L_31:
        /*0028*/ 	.byte	0x03, 0x50
        /*002a*/ 	.short	0x0000


	//----- nvinfo : EIATTR_MAXREG_COUNT
	.align		4
        /*002c*/ 	.byte	0x03, 0x1b
        /*002e*/ 	.short	0x00ff


	//----- nvinfo : EIATTR_MERCURY_ISA_VERSION
	.align		4
        /*0030*/ 	.byte	0x03, 0x5f
        /*0032*/ 	.short	0x0101


	//----- nvinfo : EIATTR_VRC_CTA_INIT_COUNT
	.align		4
        /*0034*/ 	.byte	0x02, 0x4a
	.zero		1
	.zero		1


	//----- nvinfo : EIATTR_EXIT_INSTR_OFFSETS
	.align		4
        /*0038*/ 	.byte	0x04, 0x1c
        /*003a*/ 	.short	(.L_33 - .L_32)


	//   ....[0]....
.L_32:
        /*003c*/ 	.word	0x000000c0


	//   ....[1]....
        /*0040*/ 	.word	0x00000310


	//----- nvinfo : EIATTR_CBANK_PARAM_SIZE
	.align		4
.L_33:
        /*0044*/ 	.byte	0x03, 0x19
        /*0046*/ 	.short	0x0010


	//----- nvinfo : EIATTR_PARAM_CBANK
	.align		4
        /*0048*/ 	.byte	0x04, 0x0a
        /*004a*/ 	.short	(.L_35 - .L_34)
	.align		4
.L_34:
        /*004c*/ 	.word	index@(.nv.constant0._Z10calculateCPdS_)
        /*0050*/ 	.short	0x0380
        /*0052*/ 	.short	0x0010


	//----- nvinfo : EIATTR_SW_WAR
	.align		4
.L_35:
        /*0054*/ 	.byte	0x04, 0x36
        /*0056*/ 	.short	(.L_37 - .L_36)
.L_36:
        /*0058*/ 	.word	0x00000008
.L_37:


//--------------------- .nv.callgraph             --------------------------
	.section	.nv.callgraph,"",@"SHT_CUDA_CALLGRAPH"
	.align	4
	.sectionentsize	8
	.align		4
        /*0000*/ 	.word	0x00000000
	.align		4
        /*0004*/ 	.word	0xffffffff
	.align		4
        /*0008*/ 	.word	0x00000000
	.align		4
        /*000c*/ 	.word	0xfffffffe
	.align		4
        /*0010*/ 	.word	0x00000000
	.align		4
        /*0014*/ 	.word	0xfffffffd
	.align		4
        /*0018*/ 	.word	0x00000000
	.align		4
        /*001c*/ 	.word	0xfffffffc


//--------------------- .text._Z7updateCPdS_S_    --------------------------
	.section	.text._Z7updateCPdS_S_,"ax",@progbits
	.align	128
        .global         _Z7updateCPdS_S_
        .type           _Z7updateCPdS_S_,@function
        .size           _Z7updateCPdS_S_,(.L_x_2 - _Z7updateCPdS_S_)
        .other          _Z7updateCPdS_S_,@"STO_CUDA_ENTRY STV_DEFAULT"
_Z7updateCPdS_S_:
.text._Z7updateCPdS_S_:
[----:B------:R-:W-:Y:S01]  /*0000*/  LDC R1, c[0x0][0x37c] ;  /* 0x0000df00ff017b82 */ /* 0x000fe20000000800 */
[----:B------:R-:W0:Y:S07]  /*0010*/  S2R R5, SR_TID.X ;  /* 0x0000000000057919 */ /* 0x000e2e0000002100 */
[----:B------:R-:W1:Y:S01]  /*0020*/  LDC R3, c[0x0][0x364] ;  /* 0x0000d900ff037b82 */ /* 0x000e620000000800 */
[----:B------:R-:W1:Y:S07]  /*0030*/  S2R R4, SR_TID.Y ;  /* 0x0000000000047919 */ /* 0x000e6e0000002200 */
[----:B------:R-:W0:Y:S08]  /*0040*/  S2UR UR5, SR_CTAID.X ;  /* 0x00000000000579c3 */ /* 0x000e300000002500 */
[----:B------:R-:W0:Y:S08]  /*0050*/  LDC R0, c[0x0][0x360] ;  /* 0x0000d800ff007b82 */ /* 0x000e300000000800 */
[----:B------:R-:W1:Y:S01]  /*0060*/  S2UR UR4, SR_CTAID.Y ;  /* 0x00000000000479c3 */ /* 0x000e620000002600 */
[----:B0-----:R-:W-:-:S04]  /*0070*/  IMAD R0, R0, UR5, R5 ;  /* 0x0000000500007c24 */ /* 0x001fc8000f8e0205 */
[----:B------:R-:W-:Y:S02]  /*0080*/  VIADD R2, R0, 0x1 ;  /* 0x0000000100027836 */ /* 0x000fe40000000000 */
[----:B-1----:R-:W-:-:S03]  /*0090*/  IMAD R0, R3, UR4, R4 ;  /* 0x0000000403007c24 */ /* 0x002fc6000f8e0204 */
[----:B------:R-:W-:-:S04]  /*00a0*/  ISETP.GT.AND P0, PT, R2, 0x7ce, PT ;  /* 0x000007ce0200780c */ /* 0x000fc80003f04270 */
[----:B------:R-:W-:-:S13]  /*00b0*/  ISETP.GT.U32.OR P0, PT, R0, 0x7cd, P0 ;  /* 0x000007cd0000780c */ /* 0x000fda0000704470 */
[----:B------:R-:W-:Y:S05]  /*00c0*/  @P0 EXIT ;  /* 0x000000000000094d */ /* 0x000fea0003800000 */
[----:B------:R-:W0:Y:S01]  /*00d0*/  LDCU.128 UR8, c[0x0][0x380] ;  /* 0x00007000ff0877ac */ /* 0x000e220008000c00 */
[----:B------:R-:W-:Y:S01]  /*00e0*/  IMAD R3, R0, 0x7d0, RZ ;  /* 0x000007d000037824 */ /* 0x000fe200078e02ff */
[----:B------:R-:W1:Y:S01]  /*00f0*/  LDC.64 R10, c[0x0][0x390] ;  /* 0x0000e400ff0a7b82 */ /* 0x000e620000000a00 */
[----:B------:R-:W1:Y:S03]  /*0100*/  LDCU.64 UR4, c[0x0][0x358] ;  /* 0x00006b00ff0477ac */ /* 0x000e660008000a00 */
[----:B------:R-:W-:-:S04]  /*0110*/  IADD3 R0, P0, PT, R3, R2, RZ ;  /* 0x0000000203007210 */ /* 0x000fc80007f1e0ff */
[----:B------:R-:W-:Y:S01]  /*0120*/  LEA.HI.X.SX32 R3, R2, RZ, 0x1, P0 ;  /* 0x000000ff02037211 */ /* 0x000fe200000f0eff */
[----:B------:R-:W-:-:S03]  /*0130*/  IMAD.SHL.U32 R6, R0, 0x8, RZ ;  /* 0x0000000800067824 */ /* 0x000fc600078e00ff */
[----:B------:R-:W-:Y:S02]  /*0140*/  SHF.L.U64.HI R0, R0, 0x3, R3 ;  /* 0x0000000300007819 */ /* 0x000fe40000010203 */
[C---:B0-----:R-:W-:Y:S02]  /*0150*/  IADD3 R2, P0, PT, R6.reuse, UR10, RZ ;  /* 0x0000000a06027c10 */ /* 0x041fe4000ff1e0ff */
[----:B------:R-:W-:Y:S02]  /*0160*/  IADD3 R6, P1, PT, R6, UR8, RZ ;  /* 0x0000000806067c10 */ /* 0x000fe4000ff3e0ff */
[C---:B------:R-:W-:Y:S02]  /*0170*/  IADD3.X R3, PT, PT, R0.reuse, UR11, RZ, P0, !PT ;  /* 0x0000000b00037c10 */ /* 0x040fe400087fe4ff */
[----:B------:R-:W-:Y:S01]  /*0180*/  IADD3.X R7, PT, PT, R0, UR9, RZ, P1, !PT ;  /* 0x0000000900077c10 */ /* 0x000fe20008ffe4ff */
[----:B-1----:R-:W2:Y:S04]  /*0190*/  LDG.E.64 R12, desc[UR4][R10.64] ;  /* 0x000000040a0c7981 */ /* 0x002ea8000c1e1b00 */
[----:B------:R-:W3:Y:S04]  /*01a0*/  LDG.E.64 R4, desc[UR4][R2.64+0x3e80] ;  /* 0x003e800402047981 */ /* 0x000ee8000c1e1b00 */
[----:B------:R-:W3:Y:S02]  /*01b0*/  LDG.E.64 R8, desc[UR4][R6.64+0x3e80] ;  /* 0x003e800406087981 */ /* 0x000ee4000c1e1b00 */
[----:B---3--:R-:W-:-:S08]  /*01c0*/  DADD R4, R4, -R8 ;  /* 0x0000000004047229 */ /* 0x008fd00000000808 */
[----:B--2---:R-:W-:-:S07]  /*01d0*/  DADD R4, |R4|, R12 ;  /* 0x0000000004047229 */ /* 0x004fce000000020c */
[----:B------:R-:W-:Y:S04]  /*01e0*/  STG.E.64 desc[UR4][R10.64], R4 ;  /* 0x000000040a007986 */ /* 0x000fe8000c101b04 */
[----:B------:R-:W2:Y:S04]  /*01f0*/  LDG.E.64 R8, desc[UR4][R2.64+0x3e80] ;  /* 0x003e800402087981 */ /* 0x000ea8000c1e1b00 */
[----:B--2---:R-:W-:Y:S01]  /*0200*/  STG.E.64 desc[UR4][R6.64+0x3e80], R8 ;  /* 0x003e800806007986 */ /* 0x004fe2000c101b04 */
[----:B------:R-:W-:Y:S05]  /*0210*/  EXIT ;  /* 0x000000000000794d */ /* 0x000fea0003800000 */
.L_x_0:
[----:B------:R-:W-:-:S00]  /*0220*/  BRA `(.L_x_0) ;  /* 0xfffffffc00fc7947 */ /* 0x000fc0000383ffff */
[----:B------:R-:W-:-:S00]  /*0230*/  NOP ;  /* 0x0000000000007918 */ /* 0x000fc00000000000 */
        /* <DEDUP_REMOVED lines=12> */
.L_x_2:


//--------------------- .text._Z10calculateCPdS_  --------------------------
	.section	.text._Z10calculateCPdS_,"ax",@progbits
	.align	128
        .global         _Z10calculateCPdS_
        .type           _Z10calculateCPdS_,@function
        .size           _Z10calculateCPdS_,(.L_x_3 - _Z10calculateCPdS_)
        .other          _Z10calculateCPdS_,@"STO_CUDA_ENTRY STV_DEFAULT"
_Z10calculateCPdS_:
.text._Z10calculateCPdS_:
        /* <DEDUP_REMOVED lines=16> */
[C---:B------:R-:W-:Y:S01]  /*0100*/  VIADD R7, R2.reuse, 0x2 ;  /* 0x0000000202077836 */ /* 0x040fe20000000000 */
[----:B------:R-:W2:Y:S02]  /*0110*/  LDCU.64 UR4, c[0x0][0x358] ;  /* 0x00006b00ff0477ac */ /* 0x000ea40008000a00 */
[----:B------:R-:W-:Y:S02]  /*0120*/  IADD3 R0, P0, PT, R2, R12, RZ ;  /* 0x0000000c02007210 */ /* 0x000fe40007f1e0ff */
[----:B------:R-:W-:-:S04]  /*0130*/  IADD3 R9, P1, PT, R12, R7, RZ ;  /* 0x000000070c097210 */ /* 0x000fc80007f3e0ff */
[----:B------:R-:W-:Y:S02]  /*0140*/  LEA.HI.X.SX32 R10, R7, RZ, 0x1, P1 ;  /* 0x000000ff070a7211 */ /* 0x000fe400008f0eff */
[----:B------:R-:W-:Y:S02]  /*0150*/  IADD3 R11, P1, PT, R3, R12, RZ ;  /* 0x0000000c030b7210 */ /* 0x000fe40007f3e0ff */
[----:B------:R-:W-:Y:S02]  /*0160*/  LEA.HI.X.SX32 R7, R2, RZ, 0x1, P0 ;  /* 0x000000ff02077211 */ /* 0x000fe400000f0eff */
[----:B0-----:R-:W-:Y:S01]  /*0170*/  LEA R8, P2, R9, UR8, 0x3 ;  /* 0x0000000809087c11 */ /* 0x001fe2000f8418ff */
[----:B------:R-:W-:Y:S01]  /*0180*/  IMAD.SHL.U32 R2, R11, 0x8, RZ ;  /* 0x000000080b027824 */ /* 0x000fe200078e00ff */
[----:B------:R-:W-:Y:S02]  /*0190*/  LEA R6, P0, R0, UR8, 0x3 ;  /* 0x0000000800067c11 */ /* 0x000fe4000f8018ff */
[----:B------:R-:W-:-:S02]  /*01a0*/  LEA.HI.X R9, R9, UR9, R10, 0x3, P2 ;  /* 0x0000000909097c11 */ /* 0x000fc400090f1c0a */
[----:B------:R-:W-:Y:S02]  /*01b0*/  LEA.HI.X.SX32 R10, R3, RZ, 0x1, P1 ;  /* 0x000000ff030a7211 */ /* 0x000fe400008f0eff */
[----:B------:R-:W-:Y:S02]  /*01c0*/  LEA.HI.X R7, R0, UR9, R7, 0x3, P0 ;  /* 0x0000000900077c11 */ /* 0x000fe400080f1c07 */
[----:B------:R-:W-:Y:S01]  /*01d0*/  SHF.L.U64.HI R0, R11, 0x3, R10 ;  /* 0x000000030b007819 */ /* 0x000fe2000001020a */
[----:B--2---:R-:W2:Y:S01]  /*01e0*/  LDG.E.64 R8, desc[UR4][R8.64+0x3e80] ;  /* 0x003e800408087981 */ /* 0x004ea2000c1e1b00 */
[----:B------:R-:W-:-:S03]  /*01f0*/  IADD3 R10, P0, PT, R2, UR8, RZ ;  /* 0x00000008020a7c10 */ /* 0x000fc6000ff1e0ff */
[----:B------:R-:W2:Y:S01]  /*0200*/  LDG.E.64 R6, desc[UR4][R6.64+0x3e80] ;  /* 0x003e800406067981 */ /* 0x000ea2000c1e1b00 */
[----:B------:R-:W-:Y:S01]  /*0210*/  IADD3.X R11, PT, PT, R0, UR9, RZ, P0, !PT ;  /* 0x00000009000b7c10 */ /* 0x000fe200087fe4ff */
[----:B------:R-:W-:-:S04]  /*0220*/  IMAD.IADD R17, R3, 0x1, R12 ;  /* 0x0000000103117824 */ /* 0x000fc800078e020c */
[----:B------:R-:W3:Y:S01]  /*0230*/  LDG.E.64 R14, desc[UR4][R10.64+0x7d00] ;  /* 0x007d00040a0e7981 */ /* 0x000ee2000c1e1b00 */
[----:B-1----:R-:W-:-:S03]  /*0240*/  IMAD.WIDE R16, R17, 0x8, R4 ;  /* 0x0000000811107825 */ /* 0x002fc600078e0204 */
[----:B------:R-:W4:Y:S04]  /*0250*/  LDG.E.64 R4, desc[UR4][R10.64+0x3e80] ;  /* 0x003e80040a047981 */ /* 0x000f28000c1e1b00 */
[----:B------:R-:W5:Y:S01]  /*0260*/  LDG.E.64 R16, desc[UR4][R16.64] ;  /* 0x0000000410107981 */ /* 0x000f62000c1e1b00 */
[----:B------:R-:W-:Y:S01]  /*0270*/  IADD3 R2, P0, PT, R2, UR10, RZ ;  /* 0x0000000a02027c10 */ /* 0x000fe2000ff1e0ff */
[----:B------:R-:W-:Y:S01]  /*0280*/  UMOV UR6, 0xd2f1a9fc ;  /* 0xd2f1a9fc00067882 */ /* 0x000fe20000000000 */
[----:B------:R-:W-:Y:S02]  /*0290*/  UMOV UR7, 0x3f50624d ;  /* 0x3f50624d00077882 */ /* 0x000fe40000000000 */
[----:B------:R-:W-:Y:S01]  /*02a0*/  IADD3.X R3, PT, PT, R0, UR11, RZ, P0, !PT ;  /* 0x0000000b00037c10 */ /* 0x000fe200087fe4ff */
[----:B--2---:R-:W-:-:S08]  /*02b0*/  DADD R12, R8, R6 ;  /* 0x00000000080c7229 */ /* 0x004fd00000000006 */
[----:B---3--:R-:W-:-:S08]  /*02c0*/  DADD R12, R12, R14 ;  /* 0x000000000c0c7229 */ /* 0x008fd0000000000e */
[----:B-----5:R-:W-:-:S08]  /*02d0*/  DADD R12, R12, R16 ;  /* 0x000000000c0c7229 */ /* 0x020fd00000000010 */
[----:B----4-:R-:W-:-:S08]  /*02e0*/  DFMA R12, R4, -4, R12 ;  /* 0xc0100000040c782b */ /* 0x010fd0000000000c */
[----:B------:R-:W-:-:S07]  /*02f0*/  DFMA R12, R12, UR6, R4 ;  /* 0x000000060c0c7c2b */ /* 0x000fce0008000004 */
[----:B------:R-:W-:Y:S01]  /*0300*/  STG.E.64 desc[UR4][R2.64+0x3e80], R12 ;  /* 0x003e800c02007986 */ /* 0x000fe2000c101b04 */
[----:B------:R-:W-:Y:S05]  /*0310*/  EXIT ;  /* 0x000000000000794d */ /* 0x000fea0003800000 */
.L_x_1:
        /* <DEDUP_REMOVED lines=14> */
.L_x_3:


//--------------------- .nv.shared.reserved.0     --------------------------
	.section	.nv.shared.reserved.0,"aw",@nobits
	.weak		__nv_reservedSMEM_offset_0_alias
	.size		__nv_reservedSMEM_offset_0_alias, 0, 64
	.other		__nv_reservedSMEM_offset_0_alias,@"STO_CUDA_RESERVED_SHARED STV_DEFAULT"
__nv_reservedSMEM_offset_0_alias:
	.zero		0
	.zero		64


//--------------------- .nv.constant0._Z7updateCPdS_S_ --------------------------
	.section	.nv.constant0._Z7updateCPdS_S_,"a",@progbits
	.sectionflags	@""
	.align	4
.nv.constant0._Z7updateCPdS_S_:
	.zero		920


//--------------------- .nv.constant0._Z10calculateCPdS_ --------------------------
	.section	.nv.constant0._Z10calculateCPdS_,"a",@progbits
	.sectionflags	@""
	.align	4
.nv.constant0._Z10calculateCPdS_:
	.zero		912


//--------------------- SYMBOLS --------------------------

	.type		.nv.reservedSmem.offset0,@object
	.size		.nv.reservedSmem.offset0,0x4
